//
// Generated by NVIDIA NVVM Compiler
//
// Compiler Build ID: CL-36424714
// Cuda compilation tools, release 13.0, V13.0.88
// Based on NVVM 20.0.0
//

.version 9.0
.target sm_100
.address_size 64

	// .globl	spmv

.visible .entry spmv(
	.param .u64 .ptr .align 1 spmv_param_0,
	.param .u64 .ptr .align 1 spmv_param_1,
	.param .u64 .ptr .align 1 spmv_param_2,
	.param .u64 .ptr .align 1 spmv_param_3,
	.param .u64 .ptr .align 1 spmv_param_4
)
{
	.reg .pred 	%p<10>;
	.reg .b32 	%r<66>;
	.reg .b32 	%f<112>;
	.reg .b64 	%rd<87>;

	ld.param.u64 	%rd7, [spmv_param_0];
	ld.param.u64 	%rd8, [spmv_param_1];
	ld.param.u64 	%rd6, [spmv_param_2];
	ld.param.u64 	%rd9, [spmv_param_3];
	ld.param.u64 	%rd10, [spmv_param_4];
	cvta.to.global.u64 	%rd1, %rd9;
	cvta.to.global.u64 	%rd2, %rd8;
	cvta.to.global.u64 	%rd3, %rd10;
	cvta.to.global.u64 	%rd11, %rd7;
	mov.u32 	%r23, %ctaid.x;
	mov.u32 	%r24, %ntid.x;
	mov.u32 	%r25, %tid.x;
	mad.lo.s32 	%r1, %r23, %r24, %r25;
	mul.wide.s32 	%rd12, %r1, 4;
	add.s64 	%rd13, %rd11, %rd12;
	ld.global.u32 	%r61, [%rd13];
	ld.global.u32 	%r3, [%rd13+4];
	setp.ge.s32 	%p1, %r61, %r3;
	mov.f32 	%f111, 0f00000000;
	@%p1 bra 	$L__BB0_13;
	add.s32 	%r26, %r61, 1;
	max.s32 	%r27, %r3, %r26;
	sub.s32 	%r4, %r27, %r61;
	and.b32  	%r5, %r4, 15;
	sub.s32 	%r28, %r61, %r27;
	setp.gt.u32 	%p2, %r28, -16;
	mov.f32 	%f111, 0f00000000;
	@%p2 bra 	$L__BB0_4;
	and.b32  	%r29, %r4, -16;
	neg.s32 	%r59, %r29;
	add.s64 	%rd4, %rd3, 32;
	add.s64 	%rd5, %rd2, 32;
	mov.f32 	%f111, 0f00000000;
$L__BB0_3:
	.pragma "nounroll";
	mul.wide.s32 	%rd14, %r61, 4;
	add.s64 	%rd15, %rd4, %rd14;
	add.s64 	%rd16, %rd5, %rd14;
	ld.global.f32 	%f18, [%rd15+-32];
	ld.global.u32 	%r30, [%rd16+-32];
	mul.wide.s32 	%rd17, %r30, 4;
	add.s64 	%rd18, %rd1, %rd17;
	ld.global.f32 	%f19, [%rd18];
	fma.rn.f32 	%f20, %f18, %f19, %f111;
	ld.global.f32 	%f21, [%rd15+-28];
	ld.global.u32 	%r31, [%rd16+-28];
	mul.wide.s32 	%rd19, %r31, 4;
	add.s64 	%rd20, %rd1, %rd19;
	ld.global.f32 	%f22, [%rd20];
	fma.rn.f32 	%f23, %f21, %f22, %f20;
	ld.global.f32 	%f24, [%rd15+-24];
	ld.global.u32 	%r32, [%rd16+-24];
	mul.wide.s32 	%rd21, %r32, 4;
	add.s64 	%rd22, %rd1, %rd21;
	ld.global.f32 	%f25, [%rd22];
	fma.rn.f32 	%f26, %f24, %f25, %f23;
	ld.global.f32 	%f27, [%rd15+-20];
	ld.global.u32 	%r33, [%rd16+-20];
	mul.wide.s32 	%rd23, %r33, 4;
	add.s64 	%rd24, %rd1, %rd23;
	ld.global.f32 	%f28, [%rd24];
	fma.rn.f32 	%f29, %f27, %f28, %f26;
	ld.global.f32 	%f30, [%rd15+-16];
	ld.global.u32 	%r34, [%rd16+-16];
	mul.wide.s32 	%rd25, %r34, 4;
	add.s64 	%rd26, %rd1, %rd25;
	ld.global.f32 	%f31, [%rd26];
	fma.rn.f32 	%f32, %f30, %f31, %f29;
	ld.global.f32 	%f33, [%rd15+-12];
	ld.global.u32 	%r35, [%rd16+-12];
	mul.wide.s32 	%rd27, %r35, 4;
	add.s64 	%rd28, %rd1, %rd27;
	ld.global.f32 	%f34, [%rd28];
	fma.rn.f32 	%f35, %f33, %f34, %f32;
	ld.global.f32 	%f36, [%rd15+-8];
	ld.global.u32 	%r36, [%rd16+-8];
	mul.wide.s32 	%rd29, %r36, 4;
	add.s64 	%rd30, %rd1, %rd29;
	ld.global.f32 	%f37, [%rd30];
	fma.rn.f32 	%f38, %f36, %f37, %f35;
	ld.global.f32 	%f39, [%rd15+-4];
	ld.global.u32 	%r37, [%rd16+-4];
	mul.wide.s32 	%rd31, %r37, 4;
	add.s64 	%rd32, %rd1, %rd31;
	ld.global.f32 	%f40, [%rd32];
	fma.rn.f32 	%f41, %f39, %f40, %f38;
	ld.global.f32 	%f42, [%rd15];
	ld.global.u32 	%r38, [%rd16];
	mul.wide.s32 	%rd33, %r38, 4;
	add.s64 	%rd34, %rd1, %rd33;
	ld.global.f32 	%f43, [%rd34];
	fma.rn.f32 	%f44, %f42, %f43, %f41;
	ld.global.f32 	%f45, [%rd15+4];
	ld.global.u32 	%r39, [%rd16+4];
	mul.wide.s32 	%rd35, %r39, 4;
	add.s64 	%rd36, %rd1, %rd35;
	ld.global.f32 	%f46, [%rd36];
	fma.rn.f32 	%f47, %f45, %f46, %f44;
	ld.global.f32 	%f48, [%rd15+8];
	ld.global.u32 	%r40, [%rd16+8];
	mul.wide.s32 	%rd37, %r40, 4;
	add.s64 	%rd38, %rd1, %rd37;
	ld.global.f32 	%f49, [%rd38];
	fma.rn.f32 	%f50, %f48, %f49, %f47;
	ld.global.f32 	%f51, [%rd15+12];
	ld.global.u32 	%r41, [%rd16+12];
	mul.wide.s32 	%rd39, %r41, 4;
	add.s64 	%rd40, %rd1, %rd39;
	ld.global.f32 	%f52, [%rd40];
	fma.rn.f32 	%f53, %f51, %f52, %f50;
	ld.global.f32 	%f54, [%rd15+16];
	ld.global.u32 	%r42, [%rd16+16];
	mul.wide.s32 	%rd41, %r42, 4;
	add.s64 	%rd42, %rd1, %rd41;
	ld.global.f32 	%f55, [%rd42];
	fma.rn.f32 	%f56, %f54, %f55, %f53;
	ld.global.f32 	%f57, [%rd15+20];
	ld.global.u32 	%r43, [%rd16+20];
	mul.wide.s32 	%rd43, %r43, 4;
	add.s64 	%rd44, %rd1, %rd43;
	ld.global.f32 	%f58, [%rd44];
	fma.rn.f32 	%f59, %f57, %f58, %f56;
	ld.global.f32 	%f60, [%rd15+24];
	ld.global.u32 	%r44, [%rd16+24];
	mul.wide.s32 	%rd45, %r44, 4;
	add.s64 	%rd46, %rd1, %rd45;
	ld.global.f32 	%f61, [%rd46];
	fma.rn.f32 	%f62, %f60, %f61, %f59;
	ld.global.f32 	%f63, [%rd15+28];
	ld.global.u32 	%r45, [%rd16+28];
	mul.wide.s32 	%rd47, %r45, 4;
	add.s64 	%rd48, %rd1, %rd47;
	ld.global.f32 	%f64, [%rd48];
	fma.rn.f32 	%f111, %f63, %f64, %f62;
	add.s32 	%r61, %r61, 16;
	add.s32 	%r59, %r59, 16;
	setp.ne.s32 	%p3, %r59, 0;
	@%p3 bra 	$L__BB0_3;
$L__BB0_4:
	setp.eq.s32 	%p4, %r5, 0;
	@%p4 bra 	$L__BB0_13;
	and.b32  	%r12, %r4, 7;
	setp.lt.u32 	%p5, %r5, 8;
	@%p5 bra 	$L__BB0_7;
	mul.wide.s32 	%rd49, %r61, 4;
	add.s64 	%rd50, %rd3, %rd49;
	ld.global.f32 	%f66, [%rd50];
	add.s64 	%rd51, %rd2, %rd49;
	ld.global.u32 	%r46, [%rd51];
	mul.wide.s32 	%rd52, %r46, 4;
	add.s64 	%rd53, %rd1, %rd52;
	ld.global.f32 	%f67, [%rd53];
	fma.rn.f32 	%f68, %f66, %f67, %f111;
	ld.global.f32 	%f69, [%rd50+4];
	ld.global.u32 	%r47, [%rd51+4];
	mul.wide.s32 	%rd54, %r47, 4;
	add.s64 	%rd55, %rd1, %rd54;
	ld.global.f32 	%f70, [%rd55];
	fma.rn.f32 	%f71, %f69, %f70, %f68;
	ld.global.f32 	%f72, [%rd50+8];
	ld.global.u32 	%r48, [%rd51+8];
	mul.wide.s32 	%rd56, %r48, 4;
	add.s64 	%rd57, %rd1, %rd56;
	ld.global.f32 	%f73, [%rd57];
	fma.rn.f32 	%f74, %f72, %f73, %f71;
	ld.global.f32 	%f75, [%rd50+12];
	ld.global.u32 	%r49, [%rd51+12];
	mul.wide.s32 	%rd58, %r49, 4;
	add.s64 	%rd59, %rd1, %rd58;
	ld.global.f32 	%f76, [%rd59];
	fma.rn.f32 	%f77, %f75, %f76, %f74;
	ld.global.f32 	%f78, [%rd50+16];
	ld.global.u32 	%r50, [%rd51+16];
	mul.wide.s32 	%rd60, %r50, 4;
	add.s64 	%rd61, %rd1, %rd60;
	ld.global.f32 	%f79, [%rd61];
	fma.rn.f32 	%f80, %f78, %f79, %f77;
	ld.global.f32 	%f81, [%rd50+20];
	ld.global.u32 	%r51, [%rd51+20];
	mul.wide.s32 	%rd62, %r51, 4;
	add.s64 	%rd63, %rd1, %rd62;
	ld.global.f32 	%f82, [%rd63];
	fma.rn.f32 	%f83, %f81, %f82, %f80;
	ld.global.f32 	%f84, [%rd50+24];
	ld.global.u32 	%r52, [%rd51+24];
	mul.wide.s32 	%rd64, %r52, 4;
	add.s64 	%rd65, %rd1, %rd64;
	ld.global.f32 	%f85, [%rd65];
	fma.rn.f32 	%f86, %f84, %f85, %f83;
	ld.global.f32 	%f87, [%rd50+28];
	ld.global.u32 	%r53, [%rd51+28];
	mul.wide.s32 	%rd66, %r53, 4;
	add.s64 	%rd67, %rd1, %rd66;
	ld.global.f32 	%f88, [%rd67];
	fma.rn.f32 	%f111, %f87, %f88, %f86;
	add.s32 	%r61, %r61, 8;
$L__BB0_7:
	setp.eq.s32 	%p6, %r12, 0;
	@%p6 bra 	$L__BB0_13;
	and.b32  	%r15, %r4, 3;
	setp.lt.u32 	%p7, %r12, 4;
	@%p7 bra 	$L__BB0_10;
	mul.wide.s32 	%rd68, %r61, 4;
	add.s64 	%rd69, %rd3, %rd68;
	ld.global.f32 	%f90, [%rd69];
	add.s64 	%rd70, %rd2, %rd68;
	ld.global.u32 	%r54, [%rd70];
	mul.wide.s32 	%rd71, %r54, 4;
	add.s64 	%rd72, %rd1, %rd71;
	ld.global.f32 	%f91, [%rd72];
	fma.rn.f32 	%f92, %f90, %f91, %f111;
	ld.global.f32 	%f93, [%rd69+4];
	ld.global.u32 	%r55, [%rd70+4];
	mul.wide.s32 	%rd73, %r55, 4;
	add.s64 	%rd74, %rd1, %rd73;
	ld.global.f32 	%f94, [%rd74];
	fma.rn.f32 	%f95, %f93, %f94, %f92;
	ld.global.f32 	%f96, [%rd69+8];
	ld.global.u32 	%r56, [%rd70+8];
	mul.wide.s32 	%rd75, %r56, 4;
	add.s64 	%rd76, %rd1, %rd75;
	ld.global.f32 	%f97, [%rd76];
	fma.rn.f32 	%f98, %f96, %f97, %f95;
	ld.global.f32 	%f99, [%rd69+12];
	ld.global.u32 	%r57, [%rd70+12];
	mul.wide.s32 	%rd77, %r57, 4;
	add.s64 	%rd78, %rd1, %rd77;
	ld.global.f32 	%f100, [%rd78];
	fma.rn.f32 	%f111, %f99, %f100, %f98;
	add.s32 	%r61, %r61, 4;
$L__BB0_10:
	setp.eq.s32 	%p8, %r15, 0;
	@%p8 bra 	$L__BB0_13;
	neg.s32 	%r64, %r15;
$L__BB0_12:
	.pragma "nounroll";
	mul.wide.s32 	%rd79, %r61, 4;
	add.s64 	%rd80, %rd2, %rd79;
	add.s64 	%rd81, %rd3, %rd79;
	ld.global.f32 	%f101, [%rd81];
	ld.global.u32 	%r58, [%rd80];
	mul.wide.s32 	%rd82, %r58, 4;
	add.s64 	%rd83, %rd1, %rd82;
	ld.global.f32 	%f102, [%rd83];
	fma.rn.f32 	%f111, %f101, %f102, %f111;
	add.s32 	%r61, %r61, 1;
	add.s32 	%r64, %r64, 1;
	setp.ne.s32 	%p9, %r64, 0;
	@%p9 bra 	$L__BB0_12;
$L__BB0_13:
	cvta.to.global.u64 	%rd84, %rd6;
	add.s64 	%rd86, %rd84, %rd12;
	st.global.f32 	[%rd86], %f111;
	ret;

}


// ===== COMPILED SASS (sm_100) =====

	.target	sm_100

	.elftype	@"ET_EXEC"


//--------------------- .note.nv.tkinfo           --------------------------
	.section	.note.nv.tkinfo,"",@"SHT_NOTE"
	.sectionflags	@"SHF_NOTE_NV_TKINFO"
	.tkinfo
        /*0018*/ 	.word	0x00000002
        /*0030*/ 	.string	""
        /*0030*/ 	.string	"ptxas"
        /*0030*/ 	.string	"Cuda compilation tools, release 13.0, V13.0.88"
        /*0030*/ 	.string	"Build cuda_13.0.r13.0/compiler.36424714_0"
        /*0030*/ 	.string	"-arch sm_100 -m 64 "



//--------------------- .note.nv.cuinfo           --------------------------
	.section	.note.nv.cuinfo,"",@"SHT_NOTE"
	.sectionflags	@"SHF_NOTE_NV_CUINFO"
        /*0018*/ 	.short	0x0002
        /*001a*/ 	.short	0x0064
        /*001c*/ 	.short	0x0082
	.zero		2


//--------------------- .nv.info                  --------------------------
	.section	.nv.info,"",@"SHT_CUDA_INFO"
	.align	4


	//----- nvinfo : EIATTR_REGCOUNT
	.align		4
        /*0000*/ 	.byte	0x04, 0x2f
        /*0002*/ 	.short	(.L_1 - .L_0)
	.align		4
.L_0:
        /*0004*/ 	.word	index@(spmv)
        /*0008*/ 	.word	0x00000020


	//----- nvinfo : EIATTR_FRAME_SIZE
	.align		4
.L_1:
        /*000c*/ 	.byte	0x04, 0x11
        /*000e*/ 	.short	(.L_3 - .L_2)
	.align		4
.L_2:
        /*0010*/ 	.word	index@(spmv)
        /*0014*/ 	.word	0x00000000


	//----- nvinfo : EIATTR_MIN_STACK_SIZE
	.align		4
.L_3:
        /*0018*/ 	.byte	0x04, 0x12
        /*001a*/ 	.short	(.L_5 - .L_4)
	.align		4
.L_4:
        /*001c*/ 	.word	index@(spmv)
        /*0020*/ 	.word	0x00000000
.L_5:


//--------------------- .nv.compat                --------------------------
	.section	.nv.compat,"",@"SHT_CUDA_COMPAT_INFO"
	.align	4
        /*0000*/ 	.byte	0x02, 0x09, 0x00, 0x00, 0x02, 0x02, 0x01, 0x00, 0x02, 0x05, 0x05, 0x00, 0x03, 0x07, 0x01, 0x01
        /*0010*/ 	.byte	0x02, 0x03, 0x00, 0x00, 0x02, 0x06, 0x01, 0x00, 0x04, 0x0b, 0x08, 0x00, 0x09, 0x00, 0x00, 0x00
        /*0020*/ 	.byte	0x00, 0x00, 0x00, 0x00


//--------------------- .nv.info.spmv             --------------------------
	.section	.nv.info.spmv,"",@"SHT_CUDA_INFO"
	.sectionflags	@""
	.align	4


	//----- nvinfo : EIATTR_CUDA_API_VERSION
	.align		4
        /*0000*/ 	.byte	0x04, 0x37
        /*0002*/ 	.short	(.L_7 - .L_6)
.L_6:
        /*0004*/ 	.word	0x00000082


	//----- nvinfo : EIATTR_KPARAM_INFO
	.align		4
.L_7:
        /*0008*/ 	.byte	0x04, 0x17
        /*000a*/ 	.short	(.L_9 - .L_8)
.L_8:
        /*000c*/ 	.word	0x00000000
        /*0010*/ 	.short	0x0004
        /*0012*/ 	.short	0x0020
        /*0014*/ 	.byte	0x00, 0xf5, 0x21, 0x00


	//----- nvinfo : EIATTR_KPARAM_INFO
	.align		4
.L_9:
        /*0018*/ 	.byte	0x04, 0x17
        /*001a*/ 	.short	(.L_11 - .L_10)
.L_10:
        /*001c*/ 	.word	0x00000000
        /*0020*/ 	.short	0x0003
        /*0022*/ 	.short	0x0018
        /*0024*/ 	.byte	0x00, 0xf5, 0x21, 0x00


	//----- nvinfo : EIATTR_KPARAM_INFO
	.align		4
.L_11:
        /*0028*/ 	.byte	0x04, 0x17
        /*002a*/ 	.short	(.L_13 - .L_12)
.L_12:
        /*002c*/ 	.word	0x00000000
        /*0030*/ 	.short	0x0002
        /*0032*/ 	.short	0x0010
        /*0034*/ 	.byte	0x00, 0xf5, 0x21, 0x00


	//----- nvinfo : EIATTR_KPARAM_INFO
	.align		4
.L_13:
        /*0038*/ 	.byte	0x04, 0x17
        /*003a*/ 	.short	(.L_15 - .L_14)
.L_14:
        /*003c*/ 	.word	0x00000000
        /*0040*/ 	.short	0x0001
        /*0042*/ 	.short	0x0008
        /*0044*/ 	.byte	0x00, 0xf5, 0x21, 0x00


	//----- nvinfo : EIATTR_KPARAM_INFO
	.align		4
.L_15:
        /*0048*/ 	.byte	0x04, 0x17
        /*004a*/ 	.short	(.L_17 - .L_16)
.L_16:
        /*004c*/ 	.word	0x00000000
        /*0050*/ 	.short	0x0000
        /*0052*/ 	.short	0x0000
        /*0054*/ 	.byte	0x00, 0xf5, 0x21, 0x00


	//----- nvinfo : EIATTR_SPARSE_MMA_MASK
	.align		4
.L_17:
        /*0058*/ 	.byte	0x03, 0x50
        /*005a*/ 	.short	0x0000


	//----- nvinfo : EIATTR_MAXREG_COUNT
	.align		4
        /*005c*/ 	.byte	0x03, 0x1b
        /*005e*/ 	.short	0x00ff


	//----- nvinfo : EIATTR_MERCURY_ISA_VERSION
	.align		4
        /*0060*/ 	.byte	0x03, 0x5f
        /*0062*/ 	.short	0x0101


	//----- nvinfo : EIATTR_VRC_CTA_INIT_COUNT
	.align		4
        /*0064*/ 	.byte	0x02, 0x4a
	.zero		1
	.zero		1


	//----- nvinfo : EIATTR_EXIT_INSTR_OFFSETS
	.align		4
        /*0068*/ 	.byte	0x04, 0x1c
        /*006a*/ 	.short	(.L_19 - .L_18)


	//   ....[0]....
.L_18:
        /*006c*/ 	.word	0x00000e30


	//----- nvinfo : EIATTR_CRS_STACK_SIZE
	.align		4
.L_19:
        /*0070*/ 	.byte	0x04, 0x1e
        /*0072*/ 	.short	(.L_21 - .L_20)
.L_20:
        /*0074*/ 	.word	0x00000000


	//----- nvinfo : EIATTR_CBANK_PARAM_SIZE
	.align		4
.L_21:
        /*0078*/ 	.byte	0x03, 0x19
        /*007a*/ 	.short	0x0028


	//----- nvinfo : EIATTR_PARAM_CBANK
	.align		4
        /*007c*/ 	.byte	0x04, 0x0a
        /*007e*/ 	.short	(.L_23 - .L_22)
	.align		4
.L_22:
        /*0080*/ 	.word	index@(.nv.constant0.spmv)
        /*0084*/ 	.short	0x0380
        /*0086*/ 	.short	0x0028


	//----- nvinfo : EIATTR_SW_WAR
	.align		4
.L_23:
        /*0088*/ 	.byte	0x04, 0x36
        /*008a*/ 	.short	(.L_25 - .L_24)
.L_24:
        /*008c*/ 	.word	0x00000008
.L_25:


//--------------------- .nv.callgraph             --------------------------
	.section	.nv.callgraph,"",@"SHT_CUDA_CALLGRAPH"
	.align	4
	.sectionentsize	8
	.align		4
        /*0000*/ 	.word	0x00000000
	.align		4
        /*0004*/ 	.word	0xffffffff
	.align		4
        /*0008*/ 	.word	0x00000000
	.align		4
        /*000c*/ 	.word	0xfffffffe
	.align		4
        /*0010*/ 	.word	0x00000000
	.align		4
        /*0014*/ 	.word	0xfffffffd
	.align		4
        /*0018*/ 	.word	0x00000000
	.align		4
        /*001c*/ 	.word	0xfffffffc


//--------------------- .text.spmv                --------------------------
	.section	.text.spmv,"ax",@progbits
	.align	128
        .global         spmv
        .type           spmv,@function
        .size           spmv,(.L_x_11 - spmv)
        .other          spmv,@"STO_CUDA_ENTRY STV_DEFAULT"
spmv:
.text.spmv:
[----:B------:R-:W-:Y:S01]  /*0000*/  LDC R1, c[0x0][0x37c] ;  /* 0x0000df00ff017b82 */ /* 0x000fe20000000800 */
[----:B------:R-:W0:Y:S07]  /*0010*/  S2R R5, SR_TID.X ;  /* 0x0000000000057919 */ /* 0x000e2e0000002100 */
[----:B------:R-:W0:Y:S01]  /*0020*/  S2UR UR6, SR_CTAID.X ;  /* 0x00000000000679c3 */ /* 0x000e220000002500 */
[----:B------:R-:W1:Y:S07]  /*0030*/  LDCU.64 UR4, c[0x0][0x358] ;  /* 0x00006b00ff0477ac */ /* 0x000e6e0008000a00 */
[----:B------:R-:W0:Y:S08]  /*0040*/  LDC R0, c[0x0][0x360] ;  /* 0x0000d800ff007b82 */ /* 0x000e300000000800 */
[----:B------:R-:W2:Y:S01]  /*0050*/  LDC.64 R2, c[0x0][0x380] ;  /* 0x0000e000ff027b82 */ /* 0x000ea20000000a00 */
[----:B0-----:R-:W-:-:S04]  /*0060*/  IMAD R0, R0, UR6, R5 ;  /* 0x0000000600007c24 */ /* 0x001fc8000f8e0205 */
[----:B--2---:R-:W-:-:S05]  /*0070*/  IMAD.WIDE R2, R0, 0x4, R2 ;  /* 0x0000000400027825 */ /* 0x004fca00078e0202 */
[----:B-1----:R-:W2:Y:S04]  /*0080*/  LDG.E R4, desc[UR4][R2.64] ;  /* 0x0000000402047981 */ /* 0x002ea8000c1e1900 */
[----:B------:R-:W2:Y:S01]  /*0090*/  LDG.E R5, desc[UR4][R2.64+0x4] ;  /* 0x0000040402057981 */ /* 0x000ea2000c1e1900 */
[----:B------:R-:W-:Y:S01]  /*00a0*/  BSSY.RECONVERGENT B0, `(.L_x_0) ;  /* 0x00000d5000007945 */ /* 0x000fe20003800200 */
[----:B------:R-:W-:Y:S01]  /*00b0*/  HFMA2 R6, -RZ, RZ, 0, 0 ;  /* 0x00000000ff067431 */ /* 0x000fe200000001ff */
[----:B--2---:R-:W-:-:S13]  /*00c0*/  ISETP.GE.AND P0, PT, R4, R5, PT ;  /* 0x000000050400720c */ /* 0x004fda0003f06270 */
[----:B------:R-:W-:Y:S05]  /*00d0*/  @P0 BRA `(.L_x_1) ;  /* 0x0000000c00440947 */ /* 0x000fea0003800000 */
[----:B------:R-:W-:Y:S01]  /*00e0*/  MOV R3, R4 ;  /* 0x0000000400037202 */ /* 0x000fe20000000f00 */
[----:B------:R-:W-:Y:S01]  /*00f0*/  BSSY.RECONVERGENT B1, `(.L_x_2) ;  /* 0x0000069000017945 */ /* 0x000fe20003800200 */
[----:B------:R-:W-:Y:S02]  /*0100*/  MOV R6, RZ ;  /* 0x000000ff00067202 */ /* 0x000fe40000000f00 */
[----:B------:R-:W-:-:S04]  /*0110*/  VIADDMNMX R2, R3, 0x1, R5, !PT ;  /* 0x0000000103027846 */ /* 0x000fc80007800105 */
[CC--:B------:R-:W-:Y:S02]  /*0120*/  IADD3 R4, PT, PT, -R3.reuse, R2.reuse, RZ ;  /* 0x0000000203047210 */ /* 0x0c0fe40007ffe1ff */
[----:B------:R-:W-:Y:S02]  /*0130*/  IADD3 R2, PT, PT, R3, -R2, RZ ;  /* 0x8000000203027210 */ /* 0x000fe40007ffe0ff */
[----:B------:R-:W-:Y:S02]  /*0140*/  LOP3.LUT R5, R4, 0xf, RZ, 0xc0, !PT ;  /* 0x0000000f04057812 */ /* 0x000fe400078ec0ff */
[----:B------:R-:W-:Y:S02]  /*0150*/  ISETP.GT.U32.AND P1, PT, R2, -0x10, PT ;  /* 0xfffffff00200780c */ /* 0x000fe40003f24070 */
[----:B------:R-:W-:-:S11]  /*0160*/  ISETP.NE.AND P0, PT, R5, RZ, PT ;  /* 0x000000ff0500720c */ /* 0x000fd60003f05270 */
[----:B------:R-:W-:Y:S05]  /*0170*/  @P1 BRA `(.L_x_3) ;  /* 0x0000000400801947 */ /* 0x000fea0003800000 */
[----:B------:R-:W0:Y:S01]  /*0180*/  LDC.64 R12, c[0x0][0x3a0] ;  /* 0x0000e800ff0c7b82 */ /* 0x000e220000000a00 */
[----:B------:R-:W-:Y:S02]  /*0190*/  LOP3.LUT R2, R4, 0xfffffff0, RZ, 0xc0, !PT ;  /* 0xfffffff004027812 */ /* 0x000fe400078ec0ff */
[----:B------:R-:W-:Y:S02]  /*01a0*/  MOV R6, RZ ;  /* 0x000000ff00067202 */ /* 0x000fe40000000f00 */
[----:B------:R-:W-:-:S03]  /*01b0*/  IADD3 R2, PT, PT, -R2, RZ, RZ ;  /* 0x000000ff02027210 */ /* 0x000fc60007ffe1ff */
[----:B------:R-:W1:Y:S01]  /*01c0*/  LDC.64 R14, c[0x0][0x388] ;  /* 0x0000e200ff0e7b82 */ /* 0x000e620000000a00 */
[----:B0-----:R-:W-:-:S04]  /*01d0*/  IADD3 R12, P1, PT, R12, 0x20, RZ ;  /* 0x000000200c0c7810 */ /* 0x001fc80007f3e0ff */
[----:B------:R-:W-:Y:S02]  /*01e0*/  IADD3.X R13, PT, PT, RZ, R13, RZ, P1, !PT ;  /* 0x0000000dff0d7210 */ /* 0x000fe40000ffe4ff */
[----:B-1----:R-:W-:-:S04]  /*01f0*/  IADD3 R14, P2, PT, R14, 0x20, RZ ;  /* 0x000000200e0e7810 */ /* 0x002fc80007f5e0ff */
[----:B------:R-:W-:-:S09]  /*0200*/  IADD3.X R15, PT, PT, RZ, R15, RZ, P2, !PT ;  /* 0x0000000fff0f7210 */ /* 0x000fd200017fe4ff */
.L_x_4:
[C---:B------:R-:W-:Y:S01]  /*0210*/  IMAD.WIDE R20, R3.reuse, 0x4, R14 ;  /* 0x0000000403147825 */ /* 0x040fe200078e020e */
[----:B------:R-:W0:Y:S04]  /*0220*/  LDC.64 R16, c[0x0][0x398] ;  /* 0x0000e600ff107b82 */ /* 0x000e280000000a00 */
[----:B------:R-:W0:Y:S04]  /*0230*/  LDG.E R11, desc[UR4][R20.64+-0x20] ;  /* 0xffffe004140b7981 */ /* 0x000e28000c1e1900 */
[----:B------:R-:W2:Y:S04]  /*0240*/  LDG.E R23, desc[UR4][R20.64+-0x1c] ;  /* 0xffffe40414177981 */ /* 0x000ea8000c1e1900 */
[----:B------:R-:W3:Y:S01]  /*0250*/  LDG.E R9, desc[UR4][R20.64+-0x18] ;  /* 0xffffe80414097981 */ /* 0x000ee2000c1e1900 */
[----:B------:R-:W-:-:S03]  /*0260*/  IMAD.WIDE R26, R3, 0x4, R12 ;  /* 0x00000004031a7825 */ /* 0x000fc600078e020c */
[----:B------:R-:W4:Y:S04]  /*0270*/  LDG.E R25, desc[UR4][R20.64+-0x14] ;  /* 0xffffec0414197981 */ /* 0x000f28000c1e1900 */
[----:B------:R-:W5:Y:S04]  /*0280*/  LDG.E R19, desc[UR4][R26.64+-0x20] ;  /* 0xffffe0041a137981 */ /* 0x000f68000c1e1900 */
[----:B------:R-:W5:Y:S04]  /*0290*/  LDG.E R18, desc[UR4][R26.64+-0x1c] ;  /* 0xffffe4041a127981 */ /* 0x000f68000c1e1900 */
[----:B------:R-:W5:Y:S01]  /*02a0*/  LDG.E R29, desc[UR4][R20.64+-0x10] ;  /* 0xfffff004141d7981 */ /* 0x000f62000c1e1900 */
[----:B0-----:R-:W-:-:S06]  /*02b0*/  IMAD.WIDE R10, R11, 0x4, R16 ;  /* 0x000000040b0a7825 */ /* 0x001fcc00078e0210 */
[----:B------:R-:W5:Y:S01]  /*02c0*/  LDG.E R10, desc[UR4][R10.64] ;  /* 0x000000040a0a7981 */ /* 0x000f62000c1e1900 */
[----:B--2---:R-:W-:-:S05]  /*02d0*/  IMAD.WIDE R22, R23, 0x4, R16 ;  /* 0x0000000417167825 */ /* 0x004fca00078e0210 */
[----:B------:R-:W2:Y:S01]  /*02e0*/  LDG.E R7, desc[UR4][R22.64] ;  /* 0x0000000416077981 */ /* 0x000ea2000c1e1900 */
[----:B---3--:R-:W-:-:S03]  /*02f0*/  IMAD.WIDE R8, R9, 0x4, R16 ;  /* 0x0000000409087825 */ /* 0x008fc600078e0210 */
[----:B------:R-:W3:Y:S01]  /*0300*/  LDG.E R11, desc[UR4][R26.64+-0x18] ;  /* 0xffffe8041a0b7981 */ /* 0x000ee2000c1e1900 */
[----:B----4-:R-:W-:-:S03]  /*0310*/  IMAD.WIDE R24, R25, 0x4, R16 ;  /* 0x0000000419187825 */ /* 0x010fc600078e0210 */
[----:B------:R-:W3:Y:S04]  /*0320*/  LDG.E R8, desc[UR4][R8.64] ;  /* 0x0000000408087981 */ /* 0x000ee8000c1e1900 */
[----:B------:R-:W4:Y:S04]  /*0330*/  LDG.E R23, desc[UR4][R20.64+-0xc] ;  /* 0xfffff40414177981 */ /* 0x000f28000c1e1900 */
[----:B------:R-:W4:Y:S01]  /*0340*/  LDG.E R9, desc[UR4][R20.64+-0x8] ;  /* 0xfffff80414097981 */ /* 0x000f22000c1e1900 */
[----:B-----5:R-:W-:-:S03]  /*0350*/  FFMA R28, R19, R10, R6 ;  /* 0x0000000a131c7223 */ /* 0x020fc60000000006 */
[----:B------:R-:W5:Y:S04]  /*0360*/  LDG.E R6, desc[UR4][R24.64] ;  /* 0x0000000418067981 */ /* 0x000f68000c1e1900 */
[----:B------:R-:W5:Y:S01]  /*0370*/  LDG.E R19, desc[UR4][R26.64+-0x14] ;  /* 0xffffec041a137981 */ /* 0x000f62000c1e1900 */
[----:B--2---:R-:W-:Y:S01]  /*0380*/  FFMA R22, R18, R7, R28 ;  /* 0x0000000712167223 */ /* 0x004fe2000000001c */
[----:B------:R-:W-:Y:S02]  /*0390*/  IMAD.WIDE R28, R29, 0x4, R16 ;  /* 0x000000041d1c7825 */ /* 0x000fe400078e0210 */
[----:B------:R-:W2:Y:S04]  /*03a0*/  LDG.E R10, desc[UR4][R20.64+-0x4] ;  /* 0xfffffc04140a7981 */ /* 0x000ea8000c1e1900 */
[----:B------:R-:W2:Y:S04]  /*03b0*/  LDG.E R29, desc[UR4][R28.64] ;  /* 0x000000041c1d7981 */ /* 0x000ea8000c1e1900 */
[----:B------:R-:W2:Y:S04]  /*03c0*/  LDG.E R18, desc[UR4][R26.64+-0x10] ;  /* 0xfffff0041a127981 */ /* 0x000ea8000c1e1900 */
[----:B------:R-:W2:Y:S01]  /*03d0*/  LDG.E R7, desc[UR4][R20.64] ;  /* 0x0000000414077981 */ /* 0x000ea2000c1e1900 */
[----:B---3--:R-:W-:Y:S01]  /*03e0*/  FFMA R8, R11, R8, R22 ;  /* 0x000000080b087223 */ /* 0x008fe20000000016 */
[----:B----4-:R-:W-:-:S02]  /*03f0*/  IMAD.WIDE R22, R23, 0x4, R16 ;  /* 0x0000000417167825 */ /* 0x010fc400078e0210 */
[----:B------:R-:W3:Y:S04]  /*0400*/  LDG.E R11, desc[UR4][R20.64+0x4] ;  /* 0x00000404140b7981 */ /* 0x000ee8000c1e1900 */
[----:B------:R-:W4:Y:S04]  /*0410*/  LDG.E R23, desc[UR4][R22.64] ;  /* 0x0000000416177981 */ /* 0x000f28000c1e1900 */
[----:B------:R-:W4:Y:S04]  /*0420*/  LDG.E R25, desc[UR4][R26.64+-0xc] ;  /* 0xfffff4041a197981 */ /* 0x000f28000c1e1900 */
[----:B------:R-:W4:Y:S04]  /*0430*/  LDG.E R28, desc[UR4][R26.64+-0x8] ;  /* 0xfffff8041a1c7981 */ /* 0x000f28000c1e1900 */
[----:B------:R-:W4:Y:S04]  /*0440*/  LDG.E R22, desc[UR4][R20.64+0x8] ;  /* 0x0000080414167981 */ /* 0x000f28000c1e1900 */
[----:B------:R-:W4:Y:S01]  /*0450*/  LDG.E R24, desc[UR4][R26.64+0x4] ;  /* 0x000004041a187981 */ /* 0x000f22000c1e1900 */
[----:B-----5:R-:W-:Y:S01]  /*0460*/  FFMA R6, R19, R6, R8 ;  /* 0x0000000613067223 */ /* 0x020fe20000000008 */
[----:B------:R-:W-:-:S05]  /*0470*/  IMAD.WIDE R8, R9, 0x4, R16 ;  /* 0x0000000409087825 */ /* 0x000fca00078e0210 */
[----:B------:R0:W5:Y:S01]  /*0480*/  LDG.E R19, desc[UR4][R8.64] ;  /* 0x0000000408137981 */ /* 0x000162000c1e1900 */
[----:B--2---:R-:W-:-:S03]  /*0490*/  FFMA R18, R18, R29, R6 ;  /* 0x0000001d12127223 */ /* 0x004fc60000000006 */
[----:B------:R-:W2:Y:S01]  /*04a0*/  LDG.E R29, desc[UR4][R20.64+0x1c] ;  /* 0x00001c04141d7981 */ /* 0x000ea2000c1e1900 */
[----:B0-----:R-:W-:-:S04]  /*04b0*/  IMAD.WIDE R8, R10, 0x4, R16 ;  /* 0x000000040a087825 */ /* 0x001fc800078e0210 */
[--C-:B------:R-:W-:Y:S02]  /*04c0*/  IMAD.WIDE R6, R7, 0x4, R16.reuse ;  /* 0x0000000407067825 */ /* 0x100fe400078e0210 */
[----:B------:R-:W2:Y:S02]  /*04d0*/  LDG.E R8, desc[UR4][R8.64] ;  /* 0x0000000408087981 */ /* 0x000ea4000c1e1900 */
[----:B---3--:R-:W-:Y:S02]  /*04e0*/  IMAD.WIDE R10, R11, 0x4, R16 ;  /* 0x000000040b0a7825 */ /* 0x008fe400078e0210 */
[----:B------:R-:W3:Y:S02]  /*04f0*/  LDG.E R6, desc[UR4][R6.64] ;  /* 0x0000000406067981 */ /* 0x000ee4000c1e1900 */
[----:B----4-:R-:W-:Y:S02]  /*0500*/  FFMA R23, R25, R23, R18 ;  /* 0x0000001719177223 */ /* 0x010fe40000000012 */
[----:B------:R-:W4:Y:S04]  /*0510*/  LDG.E R10, desc[UR4][R10.64] ;  /* 0x000000040a0a7981 */ /* 0x000f28000c1e1900 */
[----:B------:R-:W2:Y:S04]  /*0520*/  LDG.E R9, desc[UR4][R26.64+-0x4] ;  /* 0xfffffc041a097981 */ /* 0x000ea8000c1e1900 */
[----:B------:R-:W3:Y:S04]  /*0530*/  LDG.E R7, desc[UR4][R26.64] ;  /* 0x000000041a077981 */ /* 0x000ee8000c1e1900 */
[----:B------:R-:W4:Y:S04]  /*0540*/  LDG.E R18, desc[UR4][R20.64+0xc] ;  /* 0x00000c0414127981 */ /* 0x000f28000c1e1900 */
[----:B------:R-:W4:Y:S04]  /*0550*/  LDG.E R25, desc[UR4][R20.64+0x14] ;  /* 0x0000140414197981 */ /* 0x000f28000c1e1900 */
[----:B------:R-:W4:Y:S01]  /*0560*/  LDG.E R11, desc[UR4][R26.64+0x18] ;  /* 0x000018041a0b7981 */ /* 0x000f22000c1e1900 */
[----:B-----5:R-:W-:-:S03]  /*0570*/  FFMA R28, R28, R19, R23 ;  /* 0x000000131c1c7223 */ /* 0x020fc60000000017 */
[----:B------:R-:W5:Y:S04]  /*0580*/  LDG.E R23, desc[UR4][R20.64+0x10] ;  /* 0x0000100414177981 */ /* 0x000f68000c1e1900 */
[----:B------:R0:W5:Y:S02]  /*0590*/  LDG.E R19, desc[UR4][R20.64+0x18] ;  /* 0x0000180414137981 */ /* 0x000164000c1e1900 */
[----:B0-----:R-:W-:-:S04]  /*05a0*/  IMAD.WIDE R20, R22, 0x4, R16 ;  /* 0x0000000416147825 */ /* 0x001fc800078e0210 */
[----:B--2---:R-:W-:Y:S02]  /*05b0*/  FFMA R8, R9, R8, R28 ;  /* 0x0000000809087223 */ /* 0x004fe4000000001c */
[----:B------:R-:W2:Y:S02]  /*05c0*/  LDG.E R9, desc[UR4][R26.64+0x10] ;  /* 0x000010041a097981 */ /* 0x000ea4000c1e1900 */
[----:B---3--:R-:W-:Y:S02]  /*05d0*/  FFMA R7, R7, R6, R8 ;  /* 0x0000000607077223 */ /* 0x008fe40000000008 */
[----:B------:R-:W3:Y:S02]  /*05e0*/  LDG.E R8, desc[UR4][R26.64+0xc] ;  /* 0x00000c041a087981 */ /* 0x000ee4000c1e1900 */
[----:B----4-:R-:W-:Y:S02]  /*05f0*/  FFMA R6, R24, R10, R7 ;  /* 0x0000000a18067223 */ /* 0x010fe40000000007 */
[----:B------:R-:W4:Y:S04]  /*0600*/  LDG.E R7, desc[UR4][R26.64+0x8] ;  /* 0x000008041a077981 */ /* 0x000f28000c1e1900 */
[----:B------:R-:W2:Y:S04]  /*0610*/  LDG.E R10, desc[UR4][R26.64+0x14] ;  /* 0x000014041a0a7981 */ /* 0x000ea8000c1e1900 */
[----:B------:R-:W2:Y:S01]  /*0620*/  LDG.E R26, desc[UR4][R26.64+0x1c] ;  /* 0x00001c041a1a7981 */ /* 0x000ea2000c1e1900 */
[----:B------:R-:W-:-:S06]  /*0630*/  IMAD.WIDE R24, R25, 0x4, R16 ;  /* 0x0000000419187825 */ /* 0x000fcc00078e0210 */
[----:B------:R-:W2:Y:S04]  /*0640*/  LDG.E R25, desc[UR4][R24.64] ;  /* 0x0000000418197981 */ /* 0x000ea8000c1e1900 */
[----:B------:R0:W4:Y:S02]  /*0650*/  LDG.E R27, desc[UR4][R20.64] ;  /* 0x00000004141b7981 */ /* 0x000124000c1e1900 */
[----:B0-----:R-:W-:-:S06]  /*0660*/  IMAD.WIDE R20, R18, 0x4, R16 ;  /* 0x0000000412147825 */ /* 0x001fcc00078e0210 */
[----:B------:R-:W3:Y:S01]  /*0670*/  LDG.E R21, desc[UR4][R20.64] ;  /* 0x0000000414157981 */ /* 0x000ee2000c1e1900 */
[----:B-----5:R-:W-:-:S04]  /*0680*/  IMAD.WIDE R22, R23, 0x4, R16 ;  /* 0x0000000417167825 */ /* 0x020fc800078e0210 */
[--C-:B------:R-:W-:Y:S02]  /*0690*/  IMAD.WIDE R18, R19, 0x4, R16.reuse ;  /* 0x0000000413127825 */ /* 0x100fe400078e0210 */
[----:B------:R-:W2:Y:S02]  /*06a0*/  LDG.E R22, desc[UR4][R22.64] ;  /* 0x0000000416167981 */ /* 0x000ea4000c1e1900 */
[----:B------:R-:W-:Y:S02]  /*06b0*/  IMAD.WIDE R16, R29, 0x4, R16 ;  /* 0x000000041d107825 */ /* 0x000fe400078e0210 */
[----:B------:R-:W5:Y:S04]  /*06c0*/  LDG.E R18, desc[UR4][R18.64] ;  /* 0x0000000412127981 */ /* 0x000f68000c1e1900 */
[----:B------:R-:W5:Y:S01]  /*06d0*/  LDG.E R16, desc[UR4][R16.64] ;  /* 0x0000000410107981 */ /* 0x000f62000c1e1900 */
[----:B------:R-:W-:-:S04]  /*06e0*/  IADD3 R2, PT, PT, R2, 0x10, RZ ;  /* 0x0000001002027810 */ /* 0x000fc80007ffe0ff */
[----:B------:R-:W-:Y:S02]  /*06f0*/  ISETP.NE.AND P1, PT, R2, RZ, PT ;  /* 0x000000ff0200720c */ /* 0x000fe40003f25270 */
[----:B------:R-:W-:Y:S01]  /*0700*/  IADD3 R3, PT, PT, R3, 0x10, RZ ;  /* 0x0000001003037810 */ /* 0x000fe20007ffe0ff */
[----:B----4-:R-:W-:-:S04]  /*0710*/  FFMA R7, R7, R27, R6 ;  /* 0x0000001b07077223 */ /* 0x010fc80000000006 */
[----:B---3--:R-:W-:-:S04]  /*0720*/  FFMA R8, R8, R21, R7 ;  /* 0x0000001508087223 */ /* 0x008fc80000000007 */
[----:B--2---:R-:W-:-:S04]  /*0730*/  FFMA R9, R9, R22, R8 ;  /* 0x0000001609097223 */ /* 0x004fc80000000008 */
[----:B------:R-:W-:-:S04]  /*0740*/  FFMA R10, R10, R25, R9 ;  /* 0x000000190a0a7223 */ /* 0x000fc80000000009 */
[----:B-----5:R-:W-:-:S04]  /*0750*/  FFMA R11, R11, R18, R10 ;  /* 0x000000120b0b7223 */ /* 0x020fc8000000000a */
[----:B------:R-:W-:Y:S01]  /*0760*/  FFMA R6, R26, R16, R11 ;  /* 0x000000101a067223 */ /* 0x000fe2000000000b */
[----:B------:R-:W-:Y:S06]  /*0770*/  @P1 BRA `(.L_x_4) ;  /* 0xfffffff800a41947 */ /* 0x000fec000383ffff */
.L_x_3:
[----:B------:R-:W-:Y:S05]  /*0780*/  BSYNC.RECONVERGENT B1 ;  /* 0x0000000000017941 */ /* 0x000fea0003800200 */
.L_x_2:
[----:B------:R-:W-:Y:S05]  /*0790*/  @!P0 BRA `(.L_x_1) ;  /* 0x0000000400948947 */ /* 0x000fea0003800000 */
[----:B------:R-:W-:Y:S01]  /*07a0*/  ISETP.GE.U32.AND P0, PT, R5, 0x8, PT ;  /* 0x000000080500780c */ /* 0x000fe20003f06070 */
[----:B------:R-:W-:Y:S01]  /*07b0*/  BSSY.RECONVERGENT B1, `(.L_x_5) ;  /* 0x0000032000017945 */ /* 0x000fe20003800200 */
[----:B------:R-:W-:-:S04]  /*07c0*/  LOP3.LUT R24, R4, 0x7, RZ, 0xc0, !PT ;  /* 0x0000000704187812 */ /* 0x000fc800078ec0ff */
[----:B------:R-:W-:-:S07]  /*07d0*/  ISETP.NE.AND P1, PT, R24, RZ, PT ;  /* 0x000000ff1800720c */ /* 0x000fce0003f25270 */
[----:B------:R-:W-:Y:S06]  /*07e0*/  @!P0 BRA `(.L_x_6) ;  /* 0x0000000000b88947 */ /* 0x000fec0003800000 */
[----:B------:R-:W0:Y:S08]  /*07f0*/  LDC.64 R20, c[0x0][0x388] ;  /* 0x0000e200ff147b82 */ /* 0x000e300000000a00 */
[----:B------:R-:W1:Y:S08]  /*0800*/  LDC.64 R10, c[0x0][0x398] ;  /* 0x0000e600ff0a7b82 */ /* 0x000e700000000a00 */
[----:B------:R-:W2:Y:S01]  /*0810*/  LDC.64 R8, c[0x0][0x3a0] ;  /* 0x0000e800ff087b82 */ /* 0x000ea20000000a00 */
[----:B0-----:R-:W-:-:S05]  /*0820*/  IMAD.WIDE R20, R3, 0x4, R20 ;  /* 0x0000000403147825 */ /* 0x001fca00078e0214 */
[----:B------:R-:W1:Y:S04]  /*0830*/  LDG.E R29, desc[UR4][R20.64] ;  /* 0x00000004141d7981 */ /* 0x000e68000c1e1900 */
[----:B------:R-:W3:Y:S04]  /*0840*/  LDG.E R27, desc[UR4][R20.64+0x4] ;  /* 0x00000404141b7981 */ /* 0x000ee8000c1e1900 */
[----:B------:R-:W4:Y:S04]  /*0850*/  LDG.E R25, desc[UR4][R20.64+0x8] ;  /* 0x0000080414197981 */ /* 0x000f28000c1e1900 */
[----:B------:R-:W5:Y:S04]  /*0860*/  LDG.E R13, desc[UR4][R20.64+0xc] ;  /* 0x00000c04140d7981 */ /* 0x000f68000c1e1900 */
[----:B------:R-:W5:Y:S04]  /*0870*/  LDG.E R15, desc[UR4][R20.64+0x10] ;  /* 0x00001004140f7981 */ /* 0x000f68000c1e1900 */
[----:B------:R-:W5:Y:S04]  /*0880*/  LDG.E R17, desc[UR4][R20.64+0x14] ;  /* 0x0000140414117981 */ /* 0x000f68000c1e1900 */
[----:B------:R-:W5:Y:S04]  /*0890*/  LDG.E R19, desc[UR4][R20.64+0x18] ;  /* 0x0000180414137981 */ /* 0x000f68000c1e1900 */
[----:B------:R4:W5:Y:S01]  /*08a0*/  LDG.E R23, desc[UR4][R20.64+0x1c] ;  /* 0x00001c0414177981 */ /* 0x000962000c1e1900 */
[----:B--2---:R-:W-:-:S05]  /*08b0*/  IMAD.WIDE R8, R3, 0x4, R8 ;  /* 0x0000000403087825 */ /* 0x004fca00078e0208 */
[----:B------:R-:W2:Y:S04]  /*08c0*/  LDG.E R7, desc[UR4][R8.64] ;  /* 0x0000000408077981 */ /* 0x000ea8000c1e1900 */
[----:B------:R-:W2:Y:S01]  /*08d0*/  LDG.E R22, desc[UR4][R8.64+0x8] ;  /* 0x0000080408167981 */ /* 0x000ea2000c1e1900 */
[----:B-1----:R-:W-:-:S04]  /*08e0*/  IMAD.WIDE R28, R29, 0x4, R10 ;  /* 0x000000041d1c7825 */ /* 0x002fc800078e020a */
[--C-:B---3--:R-:W-:Y:S01]  /*08f0*/  IMAD.WIDE R26, R27, 0x4, R10.reuse ;  /* 0x000000041b1a7825 */ /* 0x108fe200078e020a */
[----:B------:R-:W2:Y:S03]  /*0900*/  LDG.E R5, desc[UR4][R28.64] ;  /* 0x000000041c057981 */ /* 0x000ea6000c1e1900 */
[--C-:B----4-:R-:W-:Y:S01]  /*0910*/  IMAD.WIDE R20, R25, 0x4, R10.reuse ;  /* 0x0000000419147825 */ /* 0x110fe200078e020a */
[----:B------:R-:W3:Y:S04]  /*0920*/  LDG.E R2, desc[UR4][R26.64] ;  /* 0x000000041a027981 */ /* 0x000ee8000c1e1900 */
[----:B------:R-:W3:Y:S01]  /*0930*/  LDG.E R25, desc[UR4][R8.64+0x4] ;  /* 0x0000040408197981 */ /* 0x000ee2000c1e1900 */
[----:B-----5:R-:W-:-:S03]  /*0940*/  IMAD.WIDE R12, R13, 0x4, R10 ;  /* 0x000000040d0c7825 */ /* 0x020fc600078e020a */
[----:B------:R-:W4:Y:S01]  /*0950*/  LDG.E R21, desc[UR4][R20.64] ;  /* 0x0000000414157981 */ /* 0x000f22000c1e1900 */
[----:B------:R-:W-:-:S03]  /*0960*/  IMAD.WIDE R14, R15, 0x4, R10 ;  /* 0x000000040f0e7825 */ /* 0x000fc600078e020a */
[----:B------:R-:W5:Y:S01]  /*0970*/  LDG.E R13, desc[UR4][R12.64] ;  /* 0x000000040c0d7981 */ /* 0x000f62000c1e1900 */
[----:B------:R-:W-:-:S03]  /*0980*/  IMAD.WIDE R16, R17, 0x4, R10 ;  /* 0x0000000411107825 */ /* 0x000fc600078e020a */
[----:B------:R-:W5:Y:S01]  /*0990*/  LDG.E R28, desc[UR4][R8.64+0xc] ;  /* 0x00000c04081c7981 */ /* 0x000f62000c1e1900 */
[----:B------:R-:W-:-:S03]  /*09a0*/  IMAD.WIDE R18, R19, 0x4, R10 ;  /* 0x0000000413127825 */ /* 0x000fc600078e020a */
[----:B------:R-:W5:Y:S04]  /*09b0*/  LDG.E R14, desc[UR4][R14.64] ;  /* 0x000000040e0e7981 */ /* 0x000f68000c1e1900 */
[----:B------:R-:W5:Y:S01]  /*09c0*/  LDG.E R29, desc[UR4][R8.64+0x10] ;  /* 0x00001004081d7981 */ /* 0x000f62000c1e1900 */
[----:B------:R-:W-:-:S03]  /*09d0*/  IMAD.WIDE R10, R23, 0x4, R10 ;  /* 0x00000004170a7825 */ /* 0x000fc600078e020a */
[----:B------:R-:W5:Y:S04]  /*09e0*/  LDG.E R17, desc[UR4][R16.64] ;  /* 0x0000000410117981 */ /* 0x000f68000c1e1900 */
[----:B------:R-:W5:Y:S04]  /*09f0*/  LDG.E R26, desc[UR4][R8.64+0x14] ;  /* 0x00001404081a7981 */ /* 0x000f68000c1e1900 */
[----:B------:R-:W5:Y:S04]  /*0a00*/  LDG.E R18, desc[UR4][R18.64] ;  /* 0x0000000412127981 */ /* 0x000f68000c1e1900 */
[----:B------:R-:W5:Y:S04]  /*0a10*/  LDG.E R23, desc[UR4][R8.64+0x18] ;  /* 0x0000180408177981 */ /* 0x000f68000c1e1900 */
[----:B------:R-:W5:Y:S04]  /*0a20*/  LDG.E R12, desc[UR4][R8.64+0x1c] ;  /* 0x00001c04080c7981 */ /* 0x000f68000c1e1900 */
[----:B------:R-:W5:Y:S01]  /*0a30*/  LDG.E R10, desc[UR4][R10.64] ;  /* 0x000000040a0a7981 */ /* 0x000f62000c1e1900 */
[----:B------:R-:W-:Y:S01]  /*0a40*/  IADD3 R3, PT, PT, R3, 0x8, RZ ;  /* 0x0000000803037810 */ /* 0x000fe20007ffe0ff */
[----:B--2---:R-:W-:-:S04]  /*0a50*/  FFMA R6, R7, R5, R6 ;  /* 0x0000000507067223 */ /* 0x004fc80000000006 */
[----:B---3--:R-:W-:-:S04]  /*0a60*/  FFMA R25, R25, R2, R6 ;  /* 0x0000000219197223 */ /* 0x008fc80000000006 */
[----:B----4-:R-:W-:-:S04]  /*0a70*/  FFMA R21, R22, R21, R25 ;  /* 0x0000001516157223 */ /* 0x010fc80000000019 */
[----:B-----5:R-:W-:-:S04]  /*0a80*/  FFMA R28, R28, R13, R21 ;  /* 0x0000000d1c1c7223 */ /* 0x020fc80000000015 */
[----:B------:R-:W-:-:S04]  /*0a90*/  FFMA R29, R29, R14, R28 ;  /* 0x0000000e1d1d7223 */ /* 0x000fc8000000001c */
[----:B------:R-:W-:-:S04]  /*0aa0*/  FFMA R26, R26, R17, R29 ;  /* 0x000000111a1a7223 */ /* 0x000fc8000000001d */
[----:B------:R-:W-:-:S04]  /*0ab0*/  FFMA R23, R23, R18, R26 ;  /* 0x0000001217177223 */ /* 0x000fc8000000001a */
[----:B------:R-:W-:-:S07]  /*0ac0*/  FFMA R6, R12, R10, R23 ;  /* 0x0000000a0c067223 */ /* 0x000fce0000000017 */
.L_x_6:
[----:B------:R-:W-:Y:S05]  /*0ad0*/  BSYNC.RECONVERGENT B1 ;  /* 0x0000000000017941 */ /* 0x000fea0003800200 */
.L_x_5:
[----:B------:R-:W-:Y:S05]  /*0ae0*/  @!P1 BRA `(.L_x_1) ;  /* 0x0000000000c09947 */ /* 0x000fea0003800000 */
[----:B------:R-:W-:Y:S01]  /*0af0*/  ISETP.GE.U32.AND P0, PT, R24, 0x4, PT ;  /* 0x000000041800780c */ /* 0x000fe20003f06070 */
[----:B------:R-:W-:Y:S01]  /*0b00*/  BSSY.RECONVERGENT B1, `(.L_x_7) ;  /* 0x000001e000017945 */ /* 0x000fe20003800200 */
[----:B------:R-:W-:-:S04]  /*0b10*/  LOP3.LUT R4, R4, 0x3, RZ, 0xc0, !PT ;  /* 0x0000000304047812 */ /* 0x000fc800078ec0ff */
[----:B------:R-:W-:-:S07]  /*0b20*/  ISETP.NE.AND P1, PT, R4, RZ, PT ;  /* 0x000000ff0400720c */ /* 0x000fce0003f25270 */
[----:B------:R-:W-:Y:S06]  /*0b30*/  @!P0 BRA `(.L_x_8) ;  /* 0x0000000000688947 */ /* 0x000fec0003800000 */
[----:B------:R-:W0:Y:S08]  /*0b40*/  LDC.64 R8, c[0x0][0x388] ;  /* 0x0000e200ff087b82 */ /* 0x000e300000000a00 */
[----:B------:R-:W1:Y:S01]  /*0b50*/  LDC.64 R10, c[0x0][0x3a0] ;  /* 0x0000e800ff0a7b82 */ /* 0x000e620000000a00 */
[----:B0-----:R-:W-:-:S07]  /*0b60*/  IMAD.WIDE R12, R3, 0x4, R8 ;  /* 0x00000004030c7825 */ /* 0x001fce00078e0208 */
[----:B------:R-:W0:Y:S01]  /*0b70*/  LDC.64 R8, c[0x0][0x398] ;  /* 0x0000e600ff087b82 */ /* 0x000e220000000a00 */
[----:B------:R-:W0:Y:S04]  /*0b80*/  LDG.E R15, desc[UR4][R12.64] ;  /* 0x000000040c0f7981 */ /* 0x000e28000c1e1900 */
[----:B------:R-:W2:Y:S04]  /*0b90*/  LDG.E R17, desc[UR4][R12.64+0x4] ;  /* 0x000004040c117981 */ /* 0x000ea8000c1e1900 */
[----:B------:R-:W3:Y:S04]  /*0ba0*/  LDG.E R19, desc[UR4][R12.64+0x8] ;  /* 0x000008040c137981 */ /* 0x000ee8000c1e1900 */
[----:B------:R-:W4:Y:S01]  /*0bb0*/  LDG.E R7, desc[UR4][R12.64+0xc] ;  /* 0x00000c040c077981 */ /* 0x000f22000c1e1900 */
[----:B-1----:R-:W-:-:S05]  /*0bc0*/  IMAD.WIDE R10, R3, 0x4, R10 ;  /* 0x00000004030a7825 */ /* 0x002fca00078e020a */
[----:B------:R-:W5:Y:S04]  /*0bd0*/  LDG.E R5, desc[UR4][R10.64] ;  /* 0x000000040a057981 */ /* 0x000f68000c1e1900 */
[----:B------:R-:W5:Y:S04]  /*0be0*/  LDG.E R2, desc[UR4][R10.64+0x4] ;  /* 0x000004040a027981 */ /* 0x000f68000c1e1900 */
[----:B------:R-:W5:Y:S01]  /*0bf0*/  LDG.E R13, desc[UR4][R10.64+0xc] ;  /* 0x00000c040a0d7981 */ /* 0x000f62000c1e1900 */
[----:B0-----:R-:W-:-:S04]  /*0c00*/  IMAD.WIDE R14, R15, 0x4, R8 ;  /* 0x000000040f0e7825 */ /* 0x001fc800078e0208 */
[--C-:B--2---:R-:W-:Y:S02]  /*0c10*/  IMAD.WIDE R16, R17, 0x4, R8.reuse ;  /* 0x0000000411107825 */ /* 0x104fe400078e0208 */
[----:B------:R-:W5:Y:S02]  /*0c20*/  LDG.E R14, desc[UR4][R14.64] ;  /* 0x000000040e0e7981 */ /* 0x000f64000c1e1900 */
[--C-:B---3--:R-:W-:Y:S02]  /*0c30*/  IMAD.WIDE R18, R19, 0x4, R8.reuse ;  /* 0x0000000413127825 */ /* 0x108fe400078e0208 */
[----:B------:R-:W2:Y:S02]  /*0c40*/  LDG.E R16, desc[UR4][R16.64] ;  /* 0x0000000410107981 */ /* 0x000ea4000c1e1900 */
[----:B----4-:R-:W-:Y:S02]  /*0c50*/  IMAD.WIDE R8, R7, 0x4, R8 ;  /* 0x0000000407087825 */ /* 0x010fe400078e0208 */
[----:B------:R-:W3:Y:S04]  /*0c60*/  LDG.E R18, desc[UR4][R18.64] ;  /* 0x0000000412127981 */ /* 0x000ee8000c1e1900 */
[----:B------:R-:W3:Y:S04]  /*0c70*/  LDG.E R7, desc[UR4][R10.64+0x8] ;  /* 0x000008040a077981 */ /* 0x000ee8000c1e1900 */
[----:B------:R-:W4:Y:S01]  /*0c80*/  LDG.E R8, desc[UR4][R8.64] ;  /* 0x0000000408087981 */ /* 0x000f22000c1e1900 */
[----:B------:R-:W-:Y:S01]  /*0c90*/  IADD3 R3, PT, PT, R3, 0x4, RZ ;  /* 0x0000000403037810 */ /* 0x000fe20007ffe0ff */
[----:B-----5:R-:W-:-:S04]  /*0ca0*/  FFMA R5, R5, R14, R6 ;  /* 0x0000000e05057223 */ /* 0x020fc80000000006 */
[----:B--2---:R-:W-:-:S04]  /*0cb0*/  FFMA R2, R2, R16, R5 ;  /* 0x0000001002027223 */ /* 0x004fc80000000005 */
[----:B---3--:R-:W-:-:S04]  /*0cc0*/  FFMA R2, R7, R18, R2 ;  /* 0x0000001207027223 */ /* 0x008fc80000000002 */
[----:B----4-:R-:W-:-:S07]  /*0cd0*/  FFMA R6, R13, R8, R2 ;  /* 0x000000080d067223 */ /* 0x010fce0000000002 */
.L_x_8:
[----:B------:R-:W-:Y:S05]  /*0ce0*/  BSYNC.RECONVERGENT B1 ;  /* 0x0000000000017941 */ /* 0x000fea0003800200 */
.L_x_7:
[----:B------:R-:W-:Y:S05]  /*0cf0*/  @!P1 BRA `(.L_x_1) ;  /* 0x00000000003c9947 */ /* 0x000fea0003800000 */
[----:B------:R-:W0:Y:S01]  /*0d00*/  LDC.64 R16, c[0x0][0x398] ;  /* 0x0000e600ff107b82 */ /* 0x000e220000000a00 */
[----:B------:R-:W-:-:S07]  /*0d10*/  IADD3 R2, PT, PT, -R4, RZ, RZ ;  /* 0x000000ff04027210 */ /* 0x000fce0007ffe1ff */
[----:B------:R-:W1:Y:S08]  /*0d20*/  LDC.64 R12, c[0x0][0x388] ;  /* 0x0000e200ff0c7b82 */ /* 0x000e700000000a00 */
[----:B------:R-:W2:Y:S02]  /*0d30*/  LDC.64 R14, c[0x0][0x3a0] ;  /* 0x0000e800ff0e7b82 */ /* 0x000ea40000000a00 */
.L_x_9:
[----:B-1----:R-:W-:-:S06]  /*0d40*/  IMAD.WIDE R4, R3, 0x4, R12 ;  /* 0x0000000403047825 */ /* 0x002fcc00078e020c */
[----:B------:R-:W0:Y:S01]  /*0d50*/  LDG.E R5, desc[UR4][R4.64] ;  /* 0x0000000404057981 */ /* 0x000e22000c1e1900 */
[----:B--2---:R-:W-:-:S06]  /*0d60*/  IMAD.WIDE R8, R3, 0x4, R14 ;  /* 0x0000000403087825 */ /* 0x004fcc00078e020e */
[----:B------:R-:W2:Y:S01]  /*0d70*/  LDG.E R9, desc[UR4][R8.64] ;  /* 0x0000000408097981 */ /* 0x000ea2000c1e1900 */
[----:B------:R-:W-:Y:S01]  /*0d80*/  IADD3 R2, PT, PT, R2, 0x1, RZ ;  /* 0x0000000102027810 */ /* 0x000fe20007ffe0ff */
[----:B0-----:R-:W-:-:S06]  /*0d90*/  IMAD.WIDE R10, R5, 0x4, R16 ;  /* 0x00000004050a7825 */ /* 0x001fcc00078e0210 */
[----:B------:R-:W2:Y:S01]  /*0da0*/  LDG.E R10, desc[UR4][R10.64] ;  /* 0x000000040a0a7981 */ /* 0x000ea2000c1e1900 */
[----:B------:R-:W-:Y:S02]  /*0db0*/  ISETP.NE.AND P0, PT, R2, RZ, PT ;  /* 0x000000ff0200720c */ /* 0x000fe40003f05270 */
[----:B------:R-:W-:Y:S01]  /*0dc0*/  IADD3 R3, PT, PT, R3, 0x1, RZ ;  /* 0x0000000103037810 */ /* 0x000fe20007ffe0ff */
[----:B--2---:R-:W-:-:S10]  /*0dd0*/  FFMA R6, R9, R10, R6 ;  /* 0x0000000a09067223 */ /* 0x004fd40000000006 */
[----:B------:R-:W-:Y:S05]  /*0de0*/  @P0 BRA `(.L_x_9) ;  /* 0xfffffffc00d40947 */ /* 0x000fea000383ffff */
.L_x_1:
[----:B------:R-:W-:Y:S05]  /*0df0*/  BSYNC.RECONVERGENT B0 ;  /* 0x0000000000007941 */ /* 0x000fea0003800200 */
.L_x_0:
[----:B------:R-:W0:Y:S02]  /*0e00*/  LDC.64 R2, c[0x0][0x390] ;  /* 0x0000e400ff027b82 */ /* 0x000e240000000a00 */
[----:B0-----:R-:W-:-:S05]  /*0e10*/  IMAD.WIDE R2, R0, 0x4, R2 ;  /* 0x0000000400027825 */ /* 0x001fca00078e0202 */
[----:B------:R-:W-:Y:S01]  /*0e20*/  STG.E desc[UR4][R2.64], R6 ;  /* 0x0000000602007986 */ /* 0x000fe2000c101904 */
[----:B------:R-:W-:Y:S05]  /*0e30*/  EXIT ;  /* 0x000000000000794d */ /* 0x000fea0003800000 */
.L_x_10:
[----:B------:R-:W-:-:S00]  /*0e40*/  BRA `(.L_x_10) ;  /* 0xfffffffc00fc7947 */ /* 0x000fc0000383ffff */
[----:B------:R-:W-:-:S00]  /*0e50*/  NOP ;  /* 0x0000000000007918 */ /* 0x000fc00000000000 */
        /* <DEDUP_REMOVED lines=10> */
.L_x_11:


//--------------------- .nv.shared.reserved.0     --------------------------
	.section	.nv.shared.reserved.0,"aw",@nobits
	.weak		__nv_reservedSMEM_offset_0_alias
	.size		__nv_reservedSMEM_offset_0_alias, 0, 64
	.other		__nv_reservedSMEM_offset_0_alias,@"STO_CUDA_RESERVED_SHARED STV_DEFAULT"
__nv_reservedSMEM_offset_0_alias:
	.zero		0
	.zero		64


//--------------------- .nv.constant0.spmv        --------------------------
	.section	.nv.constant0.spmv,"a",@progbits
	.sectionflags	@""
	.align	4
.nv.constant0.spmv:
	.zero		936


//--------------------- SYMBOLS --------------------------

	.type		.nv.reservedSmem.offset0,@object
	.size		.nv.reservedSmem.offset0,0x4
